//
// Generated by NVIDIA NVVM Compiler
//
// Compiler Build ID: CL-36424714
// Cuda compilation tools, release 13.0, V13.0.88
// Based on NVVM 20.0.0
//

.version 9.0
.target sm_100
.address_size 64

	// .globl	_Z13mean_last_dimPKfPf

.visible .entry _Z13mean_last_dimPKfPf(
	.param .u64 .ptr .align 1 _Z13mean_last_dimPKfPf_param_0,
	.param .u64 .ptr .align 1 _Z13mean_last_dimPKfPf_param_1
)
.maxntid 256
{
	.reg .pred 	%p<2>;
	.reg .b32 	%r<6>;
	.reg .b32 	%f<130>;
	.reg .b64 	%rd<9>;

	ld.param.u64 	%rd1, [_Z13mean_last_dimPKfPf_param_0];
	ld.param.u64 	%rd2, [_Z13mean_last_dimPKfPf_param_1];
	mov.u32 	%r2, %ctaid.x;
	mov.u32 	%r3, %ntid.x;
	mov.u32 	%r4, %tid.x;
	mad.lo.s32 	%r1, %r2, %r3, %r4;
	setp.gt.s32 	%p1, %r1, 63;
	@%p1 bra 	$L__BB0_2;
	cvta.to.global.u64 	%rd3, %rd1;
	cvta.to.global.u64 	%rd4, %rd2;
	shl.b32 	%r5, %r1, 6;
	mul.wide.s32 	%rd5, %r5, 4;
	add.s64 	%rd6, %rd3, %rd5;
	ld.global.nc.f32 	%f1, [%rd6];
	add.f32 	%f2, %f1, 0f00000000;
	ld.global.nc.f32 	%f3, [%rd6+4];
	add.f32 	%f4, %f2, %f3;
	ld.global.nc.f32 	%f5, [%rd6+8];
	add.f32 	%f6, %f4, %f5;
	ld.global.nc.f32 	%f7, [%rd6+12];
	add.f32 	%f8, %f6, %f7;
	ld.global.nc.f32 	%f9, [%rd6+16];
	add.f32 	%f10, %f8, %f9;
	ld.global.nc.f32 	%f11, [%rd6+20];
	add.f32 	%f12, %f10, %f11;
	ld.global.nc.f32 	%f13, [%rd6+24];
	add.f32 	%f14, %f12, %f13;
	ld.global.nc.f32 	%f15, [%rd6+28];
	add.f32 	%f16, %f14, %f15;
	ld.global.nc.f32 	%f17, [%rd6+32];
	add.f32 	%f18, %f16, %f17;
	ld.global.nc.f32 	%f19, [%rd6+36];
	add.f32 	%f20, %f18, %f19;
	ld.global.nc.f32 	%f21, [%rd6+40];
	add.f32 	%f22, %f20, %f21;
	ld.global.nc.f32 	%f23, [%rd6+44];
	add.f32 	%f24, %f22, %f23;
	ld.global.nc.f32 	%f25, [%rd6+48];
	add.f32 	%f26, %f24, %f25;
	ld.global.nc.f32 	%f27, [%rd6+52];
	add.f32 	%f28, %f26, %f27;
	ld.global.nc.f32 	%f29, [%rd6+56];
	add.f32 	%f30, %f28, %f29;
	ld.global.nc.f32 	%f31, [%rd6+60];
	add.f32 	%f32, %f30, %f31;
	ld.global.nc.f32 	%f33, [%rd6+64];
	add.f32 	%f34, %f32, %f33;
	ld.global.nc.f32 	%f35, [%rd6+68];
	add.f32 	%f36, %f34, %f35;
	ld.global.nc.f32 	%f37, [%rd6+72];
	add.f32 	%f38, %f36, %f37;
	ld.global.nc.f32 	%f39, [%rd6+76];
	add.f32 	%f40, %f38, %f39;
	ld.global.nc.f32 	%f41, [%rd6+80];
	add.f32 	%f42, %f40, %f41;
	ld.global.nc.f32 	%f43, [%rd6+84];
	add.f32 	%f44, %f42, %f43;
	ld.global.nc.f32 	%f45, [%rd6+88];
	add.f32 	%f46, %f44, %f45;
	ld.global.nc.f32 	%f47, [%rd6+92];
	add.f32 	%f48, %f46, %f47;
	ld.global.nc.f32 	%f49, [%rd6+96];
	add.f32 	%f50, %f48, %f49;
	ld.global.nc.f32 	%f51, [%rd6+100];
	add.f32 	%f52, %f50, %f51;
	ld.global.nc.f32 	%f53, [%rd6+104];
	add.f32 	%f54, %f52, %f53;
	ld.global.nc.f32 	%f55, [%rd6+108];
	add.f32 	%f56, %f54, %f55;
	ld.global.nc.f32 	%f57, [%rd6+112];
	add.f32 	%f58, %f56, %f57;
	ld.global.nc.f32 	%f59, [%rd6+116];
	add.f32 	%f60, %f58, %f59;
	ld.global.nc.f32 	%f61, [%rd6+120];
	add.f32 	%f62, %f60, %f61;
	ld.global.nc.f32 	%f63, [%rd6+124];
	add.f32 	%f64, %f62, %f63;
	ld.global.nc.f32 	%f65, [%rd6+128];
	add.f32 	%f66, %f64, %f65;
	ld.global.nc.f32 	%f67, [%rd6+132];
	add.f32 	%f68, %f66, %f67;
	ld.global.nc.f32 	%f69, [%rd6+136];
	add.f32 	%f70, %f68, %f69;
	ld.global.nc.f32 	%f71, [%rd6+140];
	add.f32 	%f72, %f70, %f71;
	ld.global.nc.f32 	%f73, [%rd6+144];
	add.f32 	%f74, %f72, %f73;
	ld.global.nc.f32 	%f75, [%rd6+148];
	add.f32 	%f76, %f74, %f75;
	ld.global.nc.f32 	%f77, [%rd6+152];
	add.f32 	%f78, %f76, %f77;
	ld.global.nc.f32 	%f79, [%rd6+156];
	add.f32 	%f80, %f78, %f79;
	ld.global.nc.f32 	%f81, [%rd6+160];
	add.f32 	%f82, %f80, %f81;
	ld.global.nc.f32 	%f83, [%rd6+164];
	add.f32 	%f84, %f82, %f83;
	ld.global.nc.f32 	%f85, [%rd6+168];
	add.f32 	%f86, %f84, %f85;
	ld.global.nc.f32 	%f87, [%rd6+172];
	add.f32 	%f88, %f86, %f87;
	ld.global.nc.f32 	%f89, [%rd6+176];
	add.f32 	%f90, %f88, %f89;
	ld.global.nc.f32 	%f91, [%rd6+180];
	add.f32 	%f92, %f90, %f91;
	ld.global.nc.f32 	%f93, [%rd6+184];
	add.f32 	%f94, %f92, %f93;
	ld.global.nc.f32 	%f95, [%rd6+188];
	add.f32 	%f96, %f94, %f95;
	ld.global.nc.f32 	%f97, [%rd6+192];
	add.f32 	%f98, %f96, %f97;
	ld.global.nc.f32 	%f99, [%rd6+196];
	add.f32 	%f100, %f98, %f99;
	ld.global.nc.f32 	%f101, [%rd6+200];
	add.f32 	%f102, %f100, %f101;
	ld.global.nc.f32 	%f103, [%rd6+204];
	add.f32 	%f104, %f102, %f103;
	ld.global.nc.f32 	%f105, [%rd6+208];
	add.f32 	%f106, %f104, %f105;
	ld.global.nc.f32 	%f107, [%rd6+212];
	add.f32 	%f108, %f106, %f107;
	ld.global.nc.f32 	%f109, [%rd6+216];
	add.f32 	%f110, %f108, %f109;
	ld.global.nc.f32 	%f111, [%rd6+220];
	add.f32 	%f112, %f110, %f111;
	ld.global.nc.f32 	%f113, [%rd6+224];
	add.f32 	%f114, %f112, %f113;
	ld.global.nc.f32 	%f115, [%rd6+228];
	add.f32 	%f116, %f114, %f115;
	ld.global.nc.f32 	%f117, [%rd6+232];
	add.f32 	%f118, %f116, %f117;
	ld.global.nc.f32 	%f119, [%rd6+236];
	add.f32 	%f120, %f118, %f119;
	ld.global.nc.f32 	%f121, [%rd6+240];
	add.f32 	%f122, %f120, %f121;
	ld.global.nc.f32 	%f123, [%rd6+244];
	add.f32 	%f124, %f122, %f123;
	ld.global.nc.f32 	%f125, [%rd6+248];
	add.f32 	%f126, %f124, %f125;
	ld.global.nc.f32 	%f127, [%rd6+252];
	add.f32 	%f128, %f126, %f127;
	mul.f32 	%f129, %f128, 0f3C800000;
	mul.wide.s32 	%rd7, %r1, 4;
	add.s64 	%rd8, %rd4, %rd7;
	st.global.f32 	[%rd8], %f129;
$L__BB0_2:
	ret;

}


// ===== COMPILED SASS (sm_100) =====

	.target	sm_100

	.elftype	@"ET_EXEC"


//--------------------- .note.nv.tkinfo           --------------------------
	.section	.note.nv.tkinfo,"",@"SHT_NOTE"
	.sectionflags	@"SHF_NOTE_NV_TKINFO"
	.tkinfo
        /*0018*/ 	.word	0x00000002
        /*0030*/ 	.string	""
        /*0030*/ 	.string	"ptxas"
        /*0030*/ 	.string	"Cuda compilation tools, release 13.0, V13.0.88"
        /*0030*/ 	.string	"Build cuda_13.0.r13.0/compiler.36424714_0"
        /*0030*/ 	.string	"-arch sm_100 -m 64 "



//--------------------- .note.nv.cuinfo           --------------------------
	.section	.note.nv.cuinfo,"",@"SHT_NOTE"
	.sectionflags	@"SHF_NOTE_NV_CUINFO"
        /*0018*/ 	.short	0x0002
        /*001a*/ 	.short	0x0064
        /*001c*/ 	.short	0x0082
	.zero		2


//--------------------- .nv.info                  --------------------------
	.section	.nv.info,"",@"SHT_CUDA_INFO"
	.align	4


	//----- nvinfo : EIATTR_REGCOUNT
	.align		4
        /*0000*/ 	.byte	0x04, 0x2f
        /*0002*/ 	.short	(.L_1 - .L_0)
	.align		4
.L_0:
        /*0004*/ 	.word	index@(_Z13mean_last_dimPKfPf)
        /*0008*/ 	.word	0x0000001e


	//----- nvinfo : EIATTR_FRAME_SIZE
	.align		4
.L_1:
        /*000c*/ 	.byte	0x04, 0x11
        /*000e*/ 	.short	(.L_3 - .L_2)
	.align		4
.L_2:
        /*0010*/ 	.word	index@(_Z13mean_last_dimPKfPf)
        /*0014*/ 	.word	0x00000000


	//----- nvinfo : EIATTR_MIN_STACK_SIZE
	.align		4
.L_3:
        /*0018*/ 	.byte	0x04, 0x12
        /*001a*/ 	.short	(.L_5 - .L_4)
	.align		4
.L_4:
        /*001c*/ 	.word	index@(_Z13mean_last_dimPKfPf)
        /*0020*/ 	.word	0x00000000
.L_5:


//--------------------- .nv.compat                --------------------------
	.section	.nv.compat,"",@"SHT_CUDA_COMPAT_INFO"
	.align	4
        /*0000*/ 	.byte	0x02, 0x09, 0x00, 0x00, 0x02, 0x02, 0x01, 0x00, 0x02, 0x05, 0x05, 0x00, 0x03, 0x07, 0x01, 0x01
        /*0010*/ 	.byte	0x02, 0x03, 0x00, 0x00, 0x02, 0x06, 0x01, 0x00, 0x04, 0x0b, 0x08, 0x00, 0x09, 0x00, 0x00, 0x00
        /*0020*/ 	.byte	0x00, 0x00, 0x00, 0x00


//--------------------- .nv.info._Z13mean_last_dimPKfPf --------------------------
	.section	.nv.info._Z13mean_last_dimPKfPf,"",@"SHT_CUDA_INFO"
	.sectionflags	@""
	.align	4


	//----- nvinfo : EIATTR_CUDA_API_VERSION
	.align		4
        /*0000*/ 	.byte	0x04, 0x37
        /*0002*/ 	.short	(.L_7 - .L_6)
.L_6:
        /*0004*/ 	.word	0x00000082


	//----- nvinfo : EIATTR_KPARAM_INFO
	.align		4
.L_7:
        /*0008*/ 	.byte	0x04, 0x17
        /*000a*/ 	.short	(.L_9 - .L_8)
.L_8:
        /*000c*/ 	.word	0x00000000
        /*0010*/ 	.short	0x0001
        /*0012*/ 	.short	0x0008
        /*0014*/ 	.byte	0x00, 0xf5, 0x21, 0x00


	//----- nvinfo : EIATTR_KPARAM_INFO
	.align		4
.L_9:
        /*0018*/ 	.byte	0x04, 0x17
        /*001a*/ 	.short	(.L_11 - .L_10)
.L_10:
        /*001c*/ 	.word	0x00000000
        /*0020*/ 	.short	0x0000
        /*0022*/ 	.short	0x0000
        /*0024*/ 	.byte	0x00, 0xf5, 0x21, 0x00


	//----- nvinfo : EIATTR_SPARSE_MMA_MASK
	.align		4
.L_11:
        /*0028*/ 	.byte	0x03, 0x50
        /*002a*/ 	.short	0x0000


	//----- nvinfo : EIATTR_MAXREG_COUNT
	.align		4
        /*002c*/ 	.byte	0x03, 0x1b
        /*002e*/ 	.short	0x00ff


	//----- nvinfo : EIATTR_MERCURY_ISA_VERSION
	.align		4
        /*0030*/ 	.byte	0x03, 0x5f
        /*0032*/ 	.short	0x0101


	//----- nvinfo : EIATTR_VRC_CTA_INIT_COUNT
	.align		4
        /*0034*/ 	.byte	0x02, 0x4a
	.zero		1
	.zero		1


	//----- nvinfo : EIATTR_EXIT_INSTR_OFFSETS
	.align		4
        /*0038*/ 	.byte	0x04, 0x1c
        /*003a*/ 	.short	(.L_13 - .L_12)


	//   ....[0]....
.L_12:
        /*003c*/ 	.word	0x00000060


	//   ....[1]....
        /*0040*/ 	.word	0x000008f0


	//----- nvinfo : EIATTR_MAX_THREADS
	.align		4
.L_13:
        /*0044*/ 	.byte	0x04, 0x05
        /*0046*/ 	.short	(.L_15 - .L_14)
.L_14:
        /*0048*/ 	.word	0x00000100
        /*004c*/ 	.word	0x00000001
        /*0050*/ 	.word	0x00000001


	//----- nvinfo : EIATTR_CBANK_PARAM_SIZE
	.align		4
.L_15:
        /*0054*/ 	.byte	0x03, 0x19
        /*0056*/ 	.short	0x0010


	//----- nvinfo : EIATTR_PARAM_CBANK
	.align		4
        /*0058*/ 	.byte	0x04, 0x0a
        /*005a*/ 	.short	(.L_17 - .L_16)
	.align		4
.L_16:
        /*005c*/ 	.word	index@(.nv.constant0._Z13mean_last_dimPKfPf)
        /*0060*/ 	.short	0x0380
        /*0062*/ 	.short	0x0010


	//----- nvinfo : EIATTR_SW_WAR
	.align		4
.L_17:
        /*0064*/ 	.byte	0x04, 0x36
        /*0066*/ 	.short	(.L_19 - .L_18)
.L_18:
        /*0068*/ 	.word	0x00000008
.L_19:


//--------------------- .nv.callgraph             --------------------------
	.section	.nv.callgraph,"",@"SHT_CUDA_CALLGRAPH"
	.align	4
	.sectionentsize	8
	.align		4
        /*0000*/ 	.word	0x00000000
	.align		4
        /*0004*/ 	.word	0xffffffff
	.align		4
        /*0008*/ 	.word	0x00000000
	.align		4
        /*000c*/ 	.word	0xfffffffe
	.align		4
        /*0010*/ 	.word	0x00000000
	.align		4
        /*0014*/ 	.word	0xfffffffd
	.align		4
        /*0018*/ 	.word	0x00000000
	.align		4
        /*001c*/ 	.word	0xfffffffc


//--------------------- .text._Z13mean_last_dimPKfPf --------------------------
	.section	.text._Z13mean_last_dimPKfPf,"ax",@progbits
	.align	128
        .global         _Z13mean_last_dimPKfPf
        .type           _Z13mean_last_dimPKfPf,@function
        .size           _Z13mean_last_dimPKfPf,(.L_x_1 - _Z13mean_last_dimPKfPf)
        .other          _Z13mean_last_dimPKfPf,@"STO_CUDA_ENTRY STV_DEFAULT"
_Z13mean_last_dimPKfPf:
.text._Z13mean_last_dimPKfPf:
[----:B------:R-:W-:Y:S01]  /*0000*/  LDC R1, c[0x0][0x37c] ;  /* 0x0000df00ff017b82 */ /* 0x000fe20000000800 */
[----:B------:R-:W0:Y:S07]  /*0010*/  S2R R3, SR_TID.X ;  /* 0x0000000000037919 */ /* 0x000e2e0000002100 */
[----:B------:R-:W0:Y:S08]  /*0020*/  S2UR UR4, SR_CTAID.X ;  /* 0x00000000000479c3 */ /* 0x000e300000002500 */
[----:B------:R-:W0:Y:S02]  /*0030*/  LDC R0, c[0x0][0x360] ;  /* 0x0000d800ff007b82 */ /* 0x000e240000000800 */
[----:B0-----:R-:W-:-:S05]  /*0040*/  IMAD R0, R0, UR4, R3 ;  /* 0x0000000400007c24 */ /* 0x001fca000f8e0203 */
[----:B------:R-:W-:-:S13]  /*0050*/  ISETP.GT.AND P0, PT, R0, 0x3f, PT ;  /* 0x0000003f0000780c */ /* 0x000fda0003f04270 */
[----:B------:R-:W-:Y:S05]  /*0060*/  @P0 EXIT ;  /* 0x000000000000094d */ /* 0x000fea0003800000 */
[----:B------:R-:W0:Y:S01]  /*0070*/  LDC.64 R2, c[0x0][0x380] ;  /* 0x0000e000ff027b82 */ /* 0x000e220000000a00 */
[----:B------:R-:W1:Y:S01]  /*0080*/  LDCU.64 UR4, c[0x0][0x358] ;  /* 0x00006b00ff0477ac */ /* 0x000e620008000a00 */
[----:B------:R-:W-:-:S05]  /*0090*/  SHF.L.U32 R5, R0, 0x6, RZ ;  /* 0x0000000600057819 */ /* 0x000fca00000006ff */
[----:B0-----:R-:W-:-:S05]  /*00a0*/  IMAD.WIDE R2, R5, 0x4, R2 ;  /* 0x0000000405027825 */ /* 0x001fca00078e0202 */
[----:B-1----:R-:W2:Y:S04]  /*00b0*/  LDG.E.CONSTANT R4, desc[UR4][R2.64] ;  /* 0x0000000402047981 */ /* 0x002ea8000c1e9900 */
[----:B------:R-:W3:Y:S04]  /*00c0*/  LDG.E.CONSTANT R21, desc[UR4][R2.64+0x4] ;  /* 0x0000040402157981 */ /* 0x000ee8000c1e9900 */
[----:B------:R-:W4:Y:S04]  /*00d0*/  LDG.E.CONSTANT R27, desc[UR4][R2.64+0x8] ;  /* 0x00000804021b7981 */ /* 0x000f28000c1e9900 */
[----:B------:R-:W5:Y:S04]  /*00e0*/  LDG.E.CONSTANT R5, desc[UR4][R2.64+0xc] ;  /* 0x00000c0402057981 */ /* 0x000f68000c1e9900 */
        /* <DEDUP_REMOVED lines=18> */
[----:B------:R-:W5:Y:S01]  /*0210*/  LDG.E.CONSTANT R25, desc[UR4][R2.64+0x58] ;  /* 0x0000580402197981 */ /* 0x000f62000c1e9900 */
[----:B--2---:R-:W-:-:S04]  /*0220*/  FADD R4, RZ, R4 ;  /* 0x00000004ff047221 */ /* 0x004fc80000000000 */
[----:B---3--:R-:W-:Y:S02]  /*0230*/  FADD R4, R4, R21 ;  /* 0x0000001504047221 */ /* 0x008fe40000000000 */
[----:B------:R-:W2:Y:S02]  /*0240*/  LDG.E.CONSTANT R21, desc[UR4][R2.64+0x5c] ;  /* 0x00005c0402157981 */ /* 0x000ea4000c1e9900 */
[----:B----4-:R-:W-:Y:S02]  /*0250*/  FADD R26, R4, R27 ;  /* 0x0000001b041a7221 */ /* 0x010fe40000000000 */
[----:B------:R-:W3:Y:S02]  /*0260*/  LDG.E.CONSTANT R4, desc[UR4][R2.64+0x60] ;  /* 0x0000600402047981 */ /* 0x000ee4000c1e9900 */
[----:B-----5:R-:W-:Y:S02]  /*0270*/  FADD R27, R26, R5 ;  /* 0x000000051a1b7221 */ /* 0x020fe40000000000 */
[----:B------:R-:W4:Y:S02]  /*0280*/  LDG.E.CONSTANT R5, desc[UR4][R2.64+0x64] ;  /* 0x0000640402057981 */ /* 0x000f24000c1e9900 */
[----:B------:R-:W-:-:S02]  /*0290*/  FADD R26, R27, R6 ;  /* 0x000000061b1a7221 */ /* 0x000fc40000000000 */
[----:B------:R-:W5:Y:S02]  /*02a0*/  LDG.E.CONSTANT R6, desc[UR4][R2.64+0x68] ;  /* 0x0000680402067981 */ /* 0x000f64000c1e9900 */
[----:B------:R-:W-:Y:S02]  /*02b0*/  FADD R27, R26, R7 ;  /* 0x000000071a1b7221 */ /* 0x000fe40000000000 */
[----:B------:R-:W5:Y:S02]  /*02c0*/  LDG.E.CONSTANT R7, desc[UR4][R2.64+0x6c] ;  /* 0x00006c0402077981 */ /* 0x000f64000c1e9900 */
[----:B------:R-:W-:Y:S02]  /*02d0*/  FADD R26, R27, R8 ;  /* 0x000000081b1a7221 */ /* 0x000fe40000000000 */
[----:B------:R-:W5:Y:S02]  /*02e0*/  LDG.E.CONSTANT R8, desc[UR4][R2.64+0x70] ;  /* 0x0000700402087981 */ /* 0x000f64000c1e9900 */
        /* <DEDUP_REMOVED lines=32> */
[----:B--2---:R-:W-:Y:S02]  /*04f0*/  FADD R27, R26, R21 ;  /* 0x000000151a1b7221 */ /* 0x004fe40000000000 */
[----:B------:R-:W2:Y:S02]  /*0500*/  LDG.E.CONSTANT R21, desc[UR4][R2.64+0xb4] ;  /* 0x0000b40402157981 */ /* 0x000ea4000c1e9900 */
[----:B---3--:R-:W-:Y:S02]  /*0510*/  FADD R26, R27, R4 ;  /* 0x000000041b1a7221 */ /* 0x008fe40000000000 */
[----:B------:R-:W3:Y:S02]  /*0520*/  LDG.E.CONSTANT R4, desc[UR4][R2.64+0xb8] ;  /* 0x0000b80402047981 */ /* 0x000ee4000c1e9900 */
[----:B----4-:R-:W-:-:S02]  /*0530*/  FADD R27, R26, R5 ;  /* 0x000000051a1b7221 */ /* 0x010fc40000000000 */
[----:B------:R-:W4:Y:S02]  /*0540*/  LDG.E.CONSTANT R5, desc[UR4][R2.64+0xbc] ;  /* 0x0000bc0402057981 */ /* 0x000f24000c1e9900 */
[----:B-----5:R-:W-:Y:S02]  /*0550*/  FADD R26, R27, R6 ;  /* 0x000000061b1a7221 */ /* 0x020fe40000000000 */
        /* <DEDUP_REMOVED lines=28> */
[----:B------:R-:W5:Y:S04]  /*0720*/  LDG.E.CONSTANT R19, desc[UR4][R2.64+0xf8] ;  /* 0x0000f80402137981 */ /* 0x000f68000c1e9900 */
[----:B------:R0:W5:Y:S01]  /*0730*/  LDG.E.CONSTANT R20, desc[UR4][R2.64+0xfc] ;  /* 0x0000fc0402147981 */ /* 0x000162000c1e9900 */
[----:B------:R-:W-:-:S04]  /*0740*/  FADD R22, R27, R22 ;  /* 0x000000161b167221 */ /* 0x000fc80000000000 */
[----:B------:R-:W-:-:S04]  /*0750*/  FADD R23, R22, R23 ;  /* 0x0000001716177221 */ /* 0x000fc80000000000 */
[----:B------:R-:W-:Y:S01]  /*0760*/  FADD R24, R23, R24 ;  /* 0x0000001817187221 */ /* 0x000fe20000000000 */
[----:B0-----:R-:W0:Y:S03]  /*0770*/  LDC.64 R2, c[0x0][0x388] ;  /* 0x0000e200ff027b82 */ /* 0x001e260000000a00 */
[----:B------:R-:W-:Y:S01]  /*0780*/  FADD R24, R24, R25 ;  /* 0x0000001918187221 */ /* 0x000fe20000000000 */
[----:B0-----:R-:W-:-:S04]  /*0790*/  IMAD.WIDE R2, R0, 0x4, R2 ;  /* 0x0000000400027825 */ /* 0x001fc800078e0202 */
[----:B--2---:R-:W-:-:S04]  /*07a0*/  FADD R21, R24, R21 ;  /* 0x0000001518157221 */ /* 0x004fc80000000000 */
[----:B---3--:R-:W-:-:S04]  /*07b0*/  FADD R4, R21, R4 ;  /* 0x0000000415047221 */ /* 0x008fc80000000000 */
[----:B----4-:R-:W-:-:S04]  /*07c0*/  FADD R5, R4, R5 ;  /* 0x0000000504057221 */ /* 0x010fc80000000000 */
[----:B-----5:R-:W-:-:S04]  /*07d0*/  FADD R6, R5, R6 ;  /* 0x0000000605067221 */ /* 0x020fc80000000000 */
[----:B------:R-:W-:-:S04]  /*07e0*/  FADD R7, R6, R7 ;  /* 0x0000000706077221 */ /* 0x000fc80000000000 */
        /* <DEDUP_REMOVED lines=14> */
[----:B------:R-:W-:-:S05]  /*08d0*/  FMUL R19, R19, 0.015625 ;  /* 0x3c80000013137820 */ /* 0x000fca0000400000 */
[----:B------:R-:W-:Y:S01]  /*08e0*/  STG.E desc[UR4][R2.64], R19 ;  /* 0x0000001302007986 */ /* 0x000fe2000c101904 */
[----:B------:R-:W-:Y:S05]  /*08f0*/  EXIT ;  /* 0x000000000000794d */ /* 0x000fea0003800000 */
.L_x_0:
[----:B------:R-:W-:-:S00]  /*0900*/  BRA `(.L_x_0) ;  /* 0xfffffffc00fc7947 */ /* 0x000fc0000383ffff */
[----:B------:R-:W-:-:S00]  /*0910*/  NOP ;  /* 0x0000000000007918 */ /* 0x000fc00000000000 */
        /* <DEDUP_REMOVED lines=14> */
.L_x_1:


//--------------------- .nv.shared.reserved.0     --------------------------
	.section	.nv.shared.reserved.0,"aw",@nobits
	.weak		__nv_reservedSMEM_offset_0_alias
	.size		__nv_reservedSMEM_offset_0_alias, 0, 64
	.other		__nv_reservedSMEM_offset_0_alias,@"STO_CUDA_RESERVED_SHARED STV_DEFAULT"
__nv_reservedSMEM_offset_0_alias:
	.zero		0
	.zero		64


//--------------------- .nv.constant0._Z13mean_last_dimPKfPf --------------------------
	.section	.nv.constant0._Z13mean_last_dimPKfPf,"a",@progbits
	.sectionflags	@""
	.align	4
.nv.constant0._Z13mean_last_dimPKfPf:
	.zero		912


//--------------------- SYMBOLS --------------------------

	.type		.nv.reservedSmem.offset0,@object
	.size		.nv.reservedSmem.offset0,0x4
